//
// Generated by NVIDIA NVVM Compiler
//
// Compiler Build ID: CL-36424714
// Cuda compilation tools, release 13.0, V13.0.88
// Based on NVVM 20.0.0
//

.version 9.0
.target sm_100
.address_size 64

	// .globl	_Z12transposeGPUPiS_i

.visible .entry _Z12transposeGPUPiS_i(
	.param .u64 .ptr .align 1 _Z12transposeGPUPiS_i_param_0,
	.param .u64 .ptr .align 1 _Z12transposeGPUPiS_i_param_1,
	.param .u32 _Z12transposeGPUPiS_i_param_2
)
{


	ret;

}


// ===== COMPILED SASS (sm_100) =====

	.target	sm_100

	.elftype	@"ET_EXEC"


//--------------------- .note.nv.tkinfo           --------------------------
	.section	.note.nv.tkinfo,"",@"SHT_NOTE"
	.sectionflags	@"SHF_NOTE_NV_TKINFO"
	.tkinfo
        /*0018*/ 	.word	0x00000002
        /*0030*/ 	.string	""
        /*0030*/ 	.string	"ptxas"
        /*0030*/ 	.string	"Cuda compilation tools, release 13.0, V13.0.88"
        /*0030*/ 	.string	"Build cuda_13.0.r13.0/compiler.36424714_0"
        /*0030*/ 	.string	"-arch sm_100 -m 64 "



//--------------------- .note.nv.cuinfo           --------------------------
	.section	.note.nv.cuinfo,"",@"SHT_NOTE"
	.sectionflags	@"SHF_NOTE_NV_CUINFO"
        /*0018*/ 	.short	0x0002
        /*001a*/ 	.short	0x0064
        /*001c*/ 	.short	0x0082
	.zero		2


//--------------------- .nv.info                  --------------------------
	.section	.nv.info,"",@"SHT_CUDA_INFO"
	.align	4


	//----- nvinfo : EIATTR_REGCOUNT
	.align		4
        /*0000*/ 	.byte	0x04, 0x2f
        /*0002*/ 	.short	(.L_1 - .L_0)
	.align		4
.L_0:
        /*0004*/ 	.word	index@(_Z12transposeGPUPiS_i)
        /*0008*/ 	.word	0x00000004


	//----- nvinfo : EIATTR_FRAME_SIZE
	.align		4
.L_1:
        /*000c*/ 	.byte	0x04, 0x11
        /*000e*/ 	.short	(.L_3 - .L_2)
	.align		4
.L_2:
        /*0010*/ 	.word	index@(_Z12transposeGPUPiS_i)
        /*0014*/ 	.word	0x00000000


	//----- nvinfo : EIATTR_MIN_STACK_SIZE
	.align		4
.L_3:
        /*0018*/ 	.byte	0x04, 0x12
        /*001a*/ 	.short	(.L_5 - .L_4)
	.align		4
.L_4:
        /*001c*/ 	.word	index@(_Z12transposeGPUPiS_i)
        /*0020*/ 	.word	0x00000000
.L_5:


//--------------------- .nv.compat                --------------------------
	.section	.nv.compat,"",@"SHT_CUDA_COMPAT_INFO"
	.align	4
        /*0000*/ 	.byte	0x02, 0x09, 0x00, 0x00, 0x02, 0x02, 0x01, 0x00, 0x02, 0x05, 0x05, 0x00, 0x03, 0x07, 0x01, 0x01
        /*0010*/ 	.byte	0x02, 0x03, 0x00, 0x00, 0x02, 0x06, 0x01, 0x00, 0x04, 0x0b, 0x08, 0x00, 0x09, 0x00, 0x00, 0x00
        /*0020*/ 	.byte	0x00, 0x00, 0x00, 0x00


//--------------------- .nv.info._Z12transposeGPUPiS_i --------------------------
	.section	.nv.info._Z12transposeGPUPiS_i,"",@"SHT_CUDA_INFO"
	.sectionflags	@""
	.align	4


	//----- nvinfo : EIATTR_CUDA_API_VERSION
	.align		4
        /*0000*/ 	.byte	0x04, 0x37
        /*0002*/ 	.short	(.L_7 - .L_6)
.L_6:
        /*0004*/ 	.word	0x00000082


	//----- nvinfo : EIATTR_KPARAM_INFO
	.align		4
.L_7:
        /*0008*/ 	.byte	0x04, 0x17
        /*000a*/ 	.short	(.L_9 - .L_8)
.L_8:
        /*000c*/ 	.word	0x00000000
        /*0010*/ 	.short	0x0002
        /*0012*/ 	.short	0x0010
        /*0014*/ 	.byte	0x00, 0xf0, 0x11, 0x00


	//----- nvinfo : EIATTR_KPARAM_INFO
	.align		4
.L_9:
        /*0018*/ 	.byte	0x04, 0x17
        /*001a*/ 	.short	(.L_11 - .L_10)
.L_10:
        /*001c*/ 	.word	0x00000000
        /*0020*/ 	.short	0x0001
        /*0022*/ 	.short	0x0008
        /*0024*/ 	.byte	0x00, 0xf5, 0x21, 0x00


	//----- nvinfo : EIATTR_KPARAM_INFO
	.align		4
.L_11:
        /*0028*/ 	.byte	0x04, 0x17
        /*002a*/ 	.short	(.L_13 - .L_12)
.L_12:
        /*002c*/ 	.word	0x00000000
        /*0030*/ 	.short	0x0000
        /*0032*/ 	.short	0x0000
        /*0034*/ 	.byte	0x00, 0xf5, 0x21, 0x00


	//----- nvinfo : EIATTR_SPARSE_MMA_MASK
	.align		4
.L_13:
        /*0038*/ 	.byte	0x03, 0x50
        /*003a*/ 	.short	0x0000


	//----- nvinfo : EIATTR_MAXREG_COUNT
	.align		4
        /*003c*/ 	.byte	0x03, 0x1b
        /*003e*/ 	.short	0x00ff


	//----- nvinfo : EIATTR_MERCURY_ISA_VERSION
	.align		4
        /*0040*/ 	.byte	0x03, 0x5f
        /*0042*/ 	.short	0x0101


	//----- nvinfo : EIATTR_VRC_CTA_INIT_COUNT
	.align		4
        /*0044*/ 	.byte	0x02, 0x4a
	.zero		1
	.zero		1


	//----- nvinfo : EIATTR_EXIT_INSTR_OFFSETS
	.align		4
        /*0048*/ 	.byte	0x04, 0x1c
        /*004a*/ 	.short	(.L_15 - .L_14)


	//   ....[0]....
.L_14:
        /*004c*/ 	.word	0x00000010


	//----- nvinfo : EIATTR_CBANK_PARAM_SIZE
	.align		4
.L_15:
        /*0050*/ 	.byte	0x03, 0x19
        /*0052*/ 	.short	0x0014


	//----- nvinfo : EIATTR_PARAM_CBANK
	.align		4
        /*0054*/ 	.byte	0x04, 0x0a
        /*0056*/ 	.short	(.L_17 - .L_16)
	.align		4
.L_16:
        /*0058*/ 	.word	index@(.nv.constant0._Z12transposeGPUPiS_i)
        /*005c*/ 	.short	0x0380
        /*005e*/ 	.short	0x0014


	//----- nvinfo : EIATTR_SW_WAR
	.align		4
.L_17:
        /*0060*/ 	.byte	0x04, 0x36
        /*0062*/ 	.short	(.L_19 - .L_18)
.L_18:
        /*0064*/ 	.word	0x00000008
.L_19:


//--------------------- .nv.callgraph             --------------------------
	.section	.nv.callgraph,"",@"SHT_CUDA_CALLGRAPH"
	.align	4
	.sectionentsize	8
	.align		4
        /*0000*/ 	.word	0x00000000
	.align		4
        /*0004*/ 	.word	0xffffffff
	.align		4
        /*0008*/ 	.word	0x00000000
	.align		4
        /*000c*/ 	.word	0xfffffffe
	.align		4
        /*0010*/ 	.word	0x00000000
	.align		4
        /*0014*/ 	.word	0xfffffffd
	.align		4
        /*0018*/ 	.word	0x00000000
	.align		4
        /*001c*/ 	.word	0xfffffffc


//--------------------- .text._Z12transposeGPUPiS_i --------------------------
	.section	.text._Z12transposeGPUPiS_i,"ax",@progbits
	.align	128
        .global         _Z12transposeGPUPiS_i
        .type           _Z12transposeGPUPiS_i,@function
        .size           _Z12transposeGPUPiS_i,(.L_x_1 - _Z12transposeGPUPiS_i)
        .other          _Z12transposeGPUPiS_i,@"STO_CUDA_ENTRY STV_DEFAULT"
_Z12transposeGPUPiS_i:
.text._Z12transposeGPUPiS_i:
[----:B------:R-:W-:Y:S01]  /*0000*/  LDC R1, c[0x0][0x37c] ;  /* 0x0000df00ff017b82 */ /* 0x000fe20000000800 */
[----:B------:R-:W-:Y:S05]  /*0010*/  EXIT ;  /* 0x000000000000794d */ /* 0x000fea0003800000 */
.L_x_0:
[----:B------:R-:W-:-:S00]  /*0020*/  BRA `(.L_x_0) ;  /* 0xfffffffc00fc7947 */ /* 0x000fc0000383ffff */
[----:B------:R-:W-:-:S00]  /*0030*/  NOP ;  /* 0x0000000000007918 */ /* 0x000fc00000000000 */
        /* <DEDUP_REMOVED lines=12> */
.L_x_1:


//--------------------- .nv.shared.reserved.0     --------------------------
	.section	.nv.shared.reserved.0,"aw",@nobits
	.weak		__nv_reservedSMEM_offset_0_alias
	.size		__nv_reservedSMEM_offset_0_alias, 0, 64
	.other		__nv_reservedSMEM_offset_0_alias,@"STO_CUDA_RESERVED_SHARED STV_DEFAULT"
__nv_reservedSMEM_offset_0_alias:
	.zero		0
	.zero		64


//--------------------- .nv.constant0._Z12transposeGPUPiS_i --------------------------
	.section	.nv.constant0._Z12transposeGPUPiS_i,"a",@progbits
	.sectionflags	@""
	.align	4
.nv.constant0._Z12transposeGPUPiS_i:
	.zero		916


//--------------------- SYMBOLS --------------------------

	.type		.nv.reservedSmem.offset0,@object
	.size		.nv.reservedSmem.offset0,0x4
